//
// Generated by NVIDIA NVVM Compiler
//
// Compiler Build ID: CL-36424714
// Cuda compilation tools, release 13.0, V13.0.88
// Based on NVVM 20.0.0
//

.version 9.0
.target sm_100
.address_size 64

	// .globl	_Z21parallel_write_kernelPiS_iP11MVCCVersionS_i

.visible .entry _Z21parallel_write_kernelPiS_iP11MVCCVersionS_i(
	.param .u64 .ptr .align 1 _Z21parallel_write_kernelPiS_iP11MVCCVersionS_i_param_0,
	.param .u64 .ptr .align 1 _Z21parallel_write_kernelPiS_iP11MVCCVersionS_i_param_1,
	.param .u32 _Z21parallel_write_kernelPiS_iP11MVCCVersionS_i_param_2,
	.param .u64 .ptr .align 1 _Z21parallel_write_kernelPiS_iP11MVCCVersionS_i_param_3,
	.param .u64 .ptr .align 1 _Z21parallel_write_kernelPiS_iP11MVCCVersionS_i_param_4,
	.param .u32 _Z21parallel_write_kernelPiS_iP11MVCCVersionS_i_param_5
)
{
	.reg .pred 	%p<2>;
	.reg .b16 	%rs<2>;
	.reg .b32 	%r<12>;
	.reg .b64 	%rd<16>;

	ld.param.u64 	%rd1, [_Z21parallel_write_kernelPiS_iP11MVCCVersionS_i_param_0];
	ld.param.u64 	%rd2, [_Z21parallel_write_kernelPiS_iP11MVCCVersionS_i_param_1];
	ld.param.u32 	%r3, [_Z21parallel_write_kernelPiS_iP11MVCCVersionS_i_param_2];
	ld.param.u64 	%rd3, [_Z21parallel_write_kernelPiS_iP11MVCCVersionS_i_param_3];
	ld.param.u64 	%rd4, [_Z21parallel_write_kernelPiS_iP11MVCCVersionS_i_param_4];
	ld.param.u32 	%r2, [_Z21parallel_write_kernelPiS_iP11MVCCVersionS_i_param_5];
	mov.u32 	%r4, %ctaid.x;
	mov.u32 	%r5, %ntid.x;
	mov.u32 	%r6, %tid.x;
	mad.lo.s32 	%r1, %r4, %r5, %r6;
	setp.ge.s32 	%p1, %r1, %r3;
	@%p1 bra 	$L__BB0_2;
	cvta.to.global.u64 	%rd5, %rd1;
	cvta.to.global.u64 	%rd6, %rd2;
	cvta.to.global.u64 	%rd7, %rd4;
	cvta.to.global.u64 	%rd8, %rd3;
	mul.wide.s32 	%rd9, %r1, 4;
	add.s64 	%rd10, %rd5, %rd9;
	ld.global.u32 	%r7, [%rd10];
	add.s64 	%rd11, %rd6, %rd9;
	ld.global.u32 	%r8, [%rd11];
	mul.wide.s32 	%rd12, %r7, 4;
	add.s64 	%rd13, %rd7, %rd12;
	atom.global.add.u32 	%r9, [%rd13], 1;
	mad.lo.s32 	%r10, %r7, 1000, %r9;
	mul.wide.s32 	%rd14, %r10, 16;
	add.s64 	%rd15, %rd8, %rd14;
	st.global.u32 	[%rd15], %r8;
	st.global.u32 	[%rd15+4], %r2;
	mov.b32 	%r11, 2147483647;
	st.global.u32 	[%rd15+8], %r11;
	mov.b16 	%rs1, 0;
	st.global.u8 	[%rd15+12], %rs1;
$L__BB0_2:
	ret;

}


// ===== COMPILED SASS (sm_100) =====

	.target	sm_100

	.elftype	@"ET_EXEC"


//--------------------- .note.nv.tkinfo           --------------------------
	.section	.note.nv.tkinfo,"",@"SHT_NOTE"
	.sectionflags	@"SHF_NOTE_NV_TKINFO"
	.tkinfo
        /*0018*/ 	.word	0x00000002
        /*0030*/ 	.string	""
        /*0030*/ 	.string	"ptxas"
        /*0030*/ 	.string	"Cuda compilation tools, release 13.0, V13.0.88"
        /*0030*/ 	.string	"Build cuda_13.0.r13.0/compiler.36424714_0"
        /*0030*/ 	.string	"-arch sm_100 -m 64 "



//--------------------- .note.nv.cuinfo           --------------------------
	.section	.note.nv.cuinfo,"",@"SHT_NOTE"
	.sectionflags	@"SHF_NOTE_NV_CUINFO"
        /*0018*/ 	.short	0x0002
        /*001a*/ 	.short	0x0064
        /*001c*/ 	.short	0x0082
	.zero		2


//--------------------- .nv.info                  --------------------------
	.section	.nv.info,"",@"SHT_CUDA_INFO"
	.align	4


	//----- nvinfo : EIATTR_REGCOUNT
	.align		4
        /*0000*/ 	.byte	0x04, 0x2f
        /*0002*/ 	.short	(.L_1 - .L_0)
	.align		4
.L_0:
        /*0004*/ 	.word	index@(_Z21parallel_write_kernelPiS_iP11MVCCVersionS_i)
        /*0008*/ 	.word	0x00000012


	//----- nvinfo : EIATTR_FRAME_SIZE
	.align		4
.L_1:
        /*000c*/ 	.byte	0x04, 0x11
        /*000e*/ 	.short	(.L_3 - .L_2)
	.align		4
.L_2:
        /*0010*/ 	.word	index@(_Z21parallel_write_kernelPiS_iP11MVCCVersionS_i)
        /*0014*/ 	.word	0x00000000


	//----- nvinfo : EIATTR_MIN_STACK_SIZE
	.align		4
.L_3:
        /*0018*/ 	.byte	0x04, 0x12
        /*001a*/ 	.short	(.L_5 - .L_4)
	.align		4
.L_4:
        /*001c*/ 	.word	index@(_Z21parallel_write_kernelPiS_iP11MVCCVersionS_i)
        /*0020*/ 	.word	0x00000000
.L_5:


//--------------------- .nv.compat                --------------------------
	.section	.nv.compat,"",@"SHT_CUDA_COMPAT_INFO"
	.align	4
        /*0000*/ 	.byte	0x02, 0x09, 0x00, 0x00, 0x02, 0x02, 0x01, 0x00, 0x02, 0x05, 0x05, 0x00, 0x03, 0x07, 0x01, 0x01
        /*0010*/ 	.byte	0x02, 0x03, 0x00, 0x00, 0x02, 0x06, 0x01, 0x00, 0x04, 0x0b, 0x08, 0x00, 0x09, 0x00, 0x00, 0x00
        /*0020*/ 	.byte	0x00, 0x00, 0x00, 0x00


//--------------------- .nv.info._Z21parallel_write_kernelPiS_iP11MVCCVersionS_i --------------------------
	.section	.nv.info._Z21parallel_write_kernelPiS_iP11MVCCVersionS_i,"",@"SHT_CUDA_INFO"
	.sectionflags	@""
	.align	4


	//----- nvinfo : EIATTR_CUDA_API_VERSION
	.align		4
        /*0000*/ 	.byte	0x04, 0x37
        /*0002*/ 	.short	(.L_7 - .L_6)
.L_6:
        /*0004*/ 	.word	0x00000082


	//----- nvinfo : EIATTR_KPARAM_INFO
	.align		4
.L_7:
        /*0008*/ 	.byte	0x04, 0x17
        /*000a*/ 	.short	(.L_9 - .L_8)
.L_8:
        /*000c*/ 	.word	0x00000000
        /*0010*/ 	.short	0x0005
        /*0012*/ 	.short	0x0028
        /*0014*/ 	.byte	0x00, 0xf0, 0x11, 0x00


	//----- nvinfo : EIATTR_KPARAM_INFO
	.align		4
.L_9:
        /*0018*/ 	.byte	0x04, 0x17
        /*001a*/ 	.short	(.L_11 - .L_10)
.L_10:
        /*001c*/ 	.word	0x00000000
        /*0020*/ 	.short	0x0004
        /*0022*/ 	.short	0x0020
        /*0024*/ 	.byte	0x00, 0xf5, 0x21, 0x00


	//----- nvinfo : EIATTR_KPARAM_INFO
	.align		4
.L_11:
        /*0028*/ 	.byte	0x04, 0x17
        /*002a*/ 	.short	(.L_13 - .L_12)
.L_12:
        /*002c*/ 	.word	0x00000000
        /*0030*/ 	.short	0x0003
        /*0032*/ 	.short	0x0018
        /*0034*/ 	.byte	0x00, 0xf5, 0x21, 0x00


	//----- nvinfo : EIATTR_KPARAM_INFO
	.align		4
.L_13:
        /*0038*/ 	.byte	0x04, 0x17
        /*003a*/ 	.short	(.L_15 - .L_14)
.L_14:
        /*003c*/ 	.word	0x00000000
        /*0040*/ 	.short	0x0002
        /*0042*/ 	.short	0x0010
        /*0044*/ 	.byte	0x00, 0xf0, 0x11, 0x00


	//----- nvinfo : EIATTR_KPARAM_INFO
	.align		4
.L_15:
        /*0048*/ 	.byte	0x04, 0x17
        /*004a*/ 	.short	(.L_17 - .L_16)
.L_16:
        /*004c*/ 	.word	0x00000000
        /*0050*/ 	.short	0x0001
        /*0052*/ 	.short	0x0008
        /*0054*/ 	.byte	0x00, 0xf5, 0x21, 0x00


	//----- nvinfo : EIATTR_KPARAM_INFO
	.align		4
.L_17:
        /*0058*/ 	.byte	0x04, 0x17
        /*005a*/ 	.short	(.L_19 - .L_18)
.L_18:
        /*005c*/ 	.word	0x00000000
        /*0060*/ 	.short	0x0000
        /*0062*/ 	.short	0x0000
        /*0064*/ 	.byte	0x00, 0xf5, 0x21, 0x00


	//----- nvinfo : EIATTR_SPARSE_MMA_MASK
	.align		4
.L_19:
        /*0068*/ 	.byte	0x03, 0x50
        /*006a*/ 	.short	0x0000


	//----- nvinfo : EIATTR_MAXREG_COUNT
	.align		4
        /*006c*/ 	.byte	0x03, 0x1b
        /*006e*/ 	.short	0x00ff


	//----- nvinfo : EIATTR_MERCURY_ISA_VERSION
	.align		4
        /*0070*/ 	.byte	0x03, 0x5f
        /*0072*/ 	.short	0x0101


	//----- nvinfo : EIATTR_VRC_CTA_INIT_COUNT
	.align		4
        /*0074*/ 	.byte	0x02, 0x4a
	.zero		1
	.zero		1


	//----- nvinfo : EIATTR_EXIT_INSTR_OFFSETS
	.align		4
        /*0078*/ 	.byte	0x04, 0x1c
        /*007a*/ 	.short	(.L_21 - .L_20)


	//   ....[0]....
.L_20:
        /*007c*/ 	.word	0x00000070


	//   ....[1]....
        /*0080*/ 	.word	0x000001c0


	//----- nvinfo : EIATTR_CBANK_PARAM_SIZE
	.align		4
.L_21:
        /*0084*/ 	.byte	0x03, 0x19
        /*0086*/ 	.short	0x002c


	//----- nvinfo : EIATTR_PARAM_CBANK
	.align		4
        /*0088*/ 	.byte	0x04, 0x0a
        /*008a*/ 	.short	(.L_23 - .L_22)
	.align		4
.L_22:
        /*008c*/ 	.word	index@(.nv.constant0._Z21parallel_write_kernelPiS_iP11MVCCVersionS_i)
        /*0090*/ 	.short	0x0380
        /*0092*/ 	.short	0x002c


	//----- nvinfo : EIATTR_SW_WAR
	.align		4
.L_23:
        /*0094*/ 	.byte	0x04, 0x36
        /*0096*/ 	.short	(.L_25 - .L_24)
.L_24:
        /*0098*/ 	.word	0x00000008
.L_25:


//--------------------- .nv.callgraph             --------------------------
	.section	.nv.callgraph,"",@"SHT_CUDA_CALLGRAPH"
	.align	4
	.sectionentsize	8
	.align		4
        /*0000*/ 	.word	0x00000000
	.align		4
        /*0004*/ 	.word	0xffffffff
	.align		4
        /*0008*/ 	.word	0x00000000
	.align		4
        /*000c*/ 	.word	0xfffffffe
	.align		4
        /*0010*/ 	.word	0x00000000
	.align		4
        /*0014*/ 	.word	0xfffffffd
	.align		4
        /*0018*/ 	.word	0x00000000
	.align		4
        /*001c*/ 	.word	0xfffffffc


//--------------------- .text._Z21parallel_write_kernelPiS_iP11MVCCVersionS_i --------------------------
	.section	.text._Z21parallel_write_kernelPiS_iP11MVCCVersionS_i,"ax",@progbits
	.align	128
        .global         _Z21parallel_write_kernelPiS_iP11MVCCVersionS_i
        .type           _Z21parallel_write_kernelPiS_iP11MVCCVersionS_i,@function
        .size           _Z21parallel_write_kernelPiS_iP11MVCCVersionS_i,(.L_x_1 - _Z21parallel_write_kernelPiS_iP11MVCCVersionS_i)
        .other          _Z21parallel_write_kernelPiS_iP11MVCCVersionS_i,@"STO_CUDA_ENTRY STV_DEFAULT"
_Z21parallel_write_kernelPiS_iP11MVCCVersionS_i:
.text._Z21parallel_write_kernelPiS_iP11MVCCVersionS_i:
[----:B------:R-:W-:Y:S01]  /*0000*/  LDC R1, c[0x0][0x37c] ;  /* 0x0000df00ff017b82 */ /* 0x000fe20000000800 */
[----:B------:R-:W0:Y:S07]  /*0010*/  S2R R0, SR_TID.X ;  /* 0x0000000000007919 */ /* 0x000e2e0000002100 */
[----:B------:R-:W0:Y:S01]  /*0020*/  S2UR UR4, SR_CTAID.X ;  /* 0x00000000000479c3 */ /* 0x000e220000002500 */
[----:B------:R-:W1:Y:S07]  /*0030*/  LDCU UR5, c[0x0][0x390] ;  /* 0x00007200ff0577ac */ /* 0x000e6e0008000800 */
[----:B------:R-:W0:Y:S02]  /*0040*/  LDC R9, c[0x0][0x360] ;  /* 0x0000d800ff097b82 */ /* 0x000e240000000800 */
[----:B0-----:R-:W-:-:S05]  /*0050*/  IMAD R9, R9, UR4, R0 ;  /* 0x0000000409097c24 */ /* 0x001fca000f8e0200 */
[----:B-1----:R-:W-:-:S13]  /*0060*/  ISETP.GE.AND P0, PT, R9, UR5, PT ;  /* 0x0000000509007c0c */ /* 0x002fda000bf06270 */
[----:B------:R-:W-:Y:S05]  /*0070*/  @P0 EXIT ;  /* 0x000000000000094d */ /* 0x000fea0003800000 */
[----:B------:R-:W0:Y:S01]  /*0080*/  LDC.64 R2, c[0x0][0x380] ;  /* 0x0000e000ff027b82 */ /* 0x000e220000000a00 */
[----:B------:R-:W1:Y:S07]  /*0090*/  LDCU.64 UR4, c[0x0][0x358] ;  /* 0x00006b00ff0477ac */ /* 0x000e6e0008000a00 */
[----:B------:R-:W2:Y:S08]  /*00a0*/  LDC.64 R4, c[0x0][0x388] ;  /* 0x0000e200ff047b82 */ /* 0x000eb00000000a00 */
[----:B------:R-:W3:Y:S01]  /*00b0*/  LDC.64 R6, c[0x0][0x3a0] ;  /* 0x0000e800ff067b82 */ /* 0x000ee20000000a00 */
[----:B0-----:R-:W-:-:S04]  /*00c0*/  IMAD.WIDE R2, R9, 0x4, R2 ;  /* 0x0000000409027825 */ /* 0x001fc800078e0202 */
[----:B------:R-:W-:-:S03]  /*00d0*/  HFMA2 R13, -RZ, RZ, 0, 5.9604644775390625e-08 ;  /* 0x00000001ff0d7431 */ /* 0x000fc600000001ff */
[----:B------:R-:W0:Y:S01]  /*00e0*/  LDC R15, c[0x0][0x3a8] ;  /* 0x0000ea00ff0f7b82 */ /* 0x000e220000000800 */
[----:B-1----:R-:W3:Y:S01]  /*00f0*/  LDG.E R3, desc[UR4][R2.64] ;  /* 0x0000000402037981 */ /* 0x002ee2000c1e1900 */
[----:B--2---:R-:W-:-:S06]  /*0100*/  IMAD.WIDE R4, R9, 0x4, R4 ;  /* 0x0000000409047825 */ /* 0x004fcc00078e0204 */
[----:B------:R-:W1:Y:S01]  /*0110*/  LDC.64 R8, c[0x0][0x398] ;  /* 0x0000e600ff087b82 */ /* 0x000e620000000a00 */
[----:B------:R-:W2:Y:S01]  /*0120*/  LDG.E R5, desc[UR4][R4.64] ;  /* 0x0000000404057981 */ /* 0x000ea2000c1e1900 */
[----:B---3--:R-:W-:-:S06]  /*0130*/  IMAD.WIDE R6, R3, 0x4, R6 ;  /* 0x0000000403067825 */ /* 0x008fcc00078e0206 */
[----:B------:R-:W3:Y:S02]  /*0140*/  ATOMG.E.ADD.STRONG.GPU PT, R6, desc[UR4][R6.64], R13 ;  /* 0x8000000d060679a8 */ /* 0x000ee400081ef104 */
[----:B---3--:R-:W-:-:S04]  /*0150*/  IMAD R11, R3, 0x3e8, R6 ;  /* 0x000003e8030b7824 */ /* 0x008fc800078e0206 */
[----:B-1----:R-:W-:Y:S01]  /*0160*/  IMAD.WIDE R2, R11, 0x10, R8 ;  /* 0x000000100b027825 */ /* 0x002fe200078e0208 */
[----:B------:R-:W-:-:S04]  /*0170*/  MOV R9, 0x7fffffff ;  /* 0x7fffffff00097802 */ /* 0x000fc80000000f00 */
[----:B--2---:R-:W-:Y:S04]  /*0180*/  STG.E desc[UR4][R2.64], R5 ;  /* 0x0000000502007986 */ /* 0x004fe8000c101904 */
[----:B------:R-:W-:Y:S04]  /*0190*/  STG.E desc[UR4][R2.64+0x8], R9 ;  /* 0x0000080902007986 */ /* 0x000fe8000c101904 */
[----:B------:R-:W-:Y:S04]  /*01a0*/  STG.E.U8 desc[UR4][R2.64+0xc], RZ ;  /* 0x00000cff02007986 */ /* 0x000fe8000c101104 */
[----:B0-----:R-:W-:Y:S01]  /*01b0*/  STG.E desc[UR4][R2.64+0x4], R15 ;  /* 0x0000040f02007986 */ /* 0x001fe2000c101904 */
[----:B------:R-:W-:Y:S05]  /*01c0*/  EXIT ;  /* 0x000000000000794d */ /* 0x000fea0003800000 */
.L_x_0:
[----:B------:R-:W-:-:S00]  /*01d0*/  BRA `(.L_x_0) ;  /* 0xfffffffc00fc7947 */ /* 0x000fc0000383ffff */
[----:B------:R-:W-:-:S00]  /*01e0*/  NOP ;  /* 0x0000000000007918 */ /* 0x000fc00000000000 */
        /* <DEDUP_REMOVED lines=9> */
.L_x_1:


//--------------------- .nv.shared.reserved.0     --------------------------
	.section	.nv.shared.reserved.0,"aw",@nobits
	.weak		__nv_reservedSMEM_offset_0_alias
	.size		__nv_reservedSMEM_offset_0_alias, 0, 64
	.other		__nv_reservedSMEM_offset_0_alias,@"STO_CUDA_RESERVED_SHARED STV_DEFAULT"
__nv_reservedSMEM_offset_0_alias:
	.zero		0
	.zero		64


//--------------------- .nv.constant0._Z21parallel_write_kernelPiS_iP11MVCCVersionS_i --------------------------
	.section	.nv.constant0._Z21parallel_write_kernelPiS_iP11MVCCVersionS_i,"a",@progbits
	.sectionflags	@""
	.align	4
.nv.constant0._Z21parallel_write_kernelPiS_iP11MVCCVersionS_i:
	.zero		940


//--------------------- SYMBOLS --------------------------

	.type		.nv.reservedSmem.offset0,@object
	.size		.nv.reservedSmem.offset0,0x4
